	.headerflags	@"EF_CUDA_TEXMODE_UNIFIED EF_CUDA_64BIT_ADDRESS EF_CUDA_ACCELERATORS EF_CUDA_SM90 EF_CUDA_VIRTUAL_SM(EF_CUDA_SM90)"
	.elftype	@"ET_EXEC"


//--------------------- .nv.info                  --------------------------
	.section	.nv.info,"",@"SHT_CUDA_INFO"
	.align	4


	//----- nvinfo : EIATTR_REGCOUNT
	.align		4
        /*0000*/ 	.byte	0x04, 0x2f
        /*0002*/ 	.short	(.L_1 - .L_0)
	.align		4
.L_0:
        /*0004*/ 	.word	index@(triton_per_fused_mean_pow_sub_18)
        /*0008*/ 	.word	0x0000000e


	//----- nvinfo : EIATTR_MIN_STACK_SIZE
	.align		4
.L_1:
        /*000c*/ 	.byte	0x04, 0x12
        /*000e*/ 	.short	(.L_3 - .L_2)
	.align		4
.L_2:
        /*0010*/ 	.word	index@(triton_per_fused_mean_pow_sub_18)
        /*0014*/ 	.word	0x00000000


	//----- nvinfo : EIATTR_FRAME_SIZE
	.align		4
.L_3:
        /*0018*/ 	.byte	0x04, 0x11
        /*001a*/ 	.short	(.L_5 - .L_4)
	.align		4
.L_4:
        /*001c*/ 	.word	index@(triton_per_fused_mean_pow_sub_18)
        /*0020*/ 	.word	0x00000000


	//----- nvinfo : EIATTR_MIN_STACK_SIZE
	.align		4
.L_5:
        /*0024*/ 	.byte	0x04, 0x12
        /*0026*/ 	.short	(.L_7 - .L_6)
	.align		4
.L_6:
        /*0028*/ 	.word	index@(triton_per_fused_mean_pow_sub_18)
        /*002c*/ 	.word	0x00000000
.L_7:


//--------------------- .nv.info.triton_per_fused_mean_pow_sub_18 --------------------------
	.section	.nv.info.triton_per_fused_mean_pow_sub_18,"",@"SHT_CUDA_INFO"
	.sectionflags	@""
	.align	4


	//----- nvinfo : EIATTR_CUDA_API_VERSION
	.align		4
        /*0000*/ 	.byte	0x04, 0x37
        /*0002*/ 	.short	(.L_9 - .L_8)
.L_8:
        /*0004*/ 	.word	0x0000007c


	//----- nvinfo : EIATTR_KPARAM_INFO
	.align		4
.L_9:
        /*0008*/ 	.byte	0x04, 0x17
        /*000a*/ 	.short	(.L_11 - .L_10)
.L_10:
        /*000c*/ 	.word	0x00000000
        /*0010*/ 	.short	0x0003
        /*0012*/ 	.short	0x0014
        /*0014*/ 	.byte	0x00, 0xf0, 0x11, 0x00


	//----- nvinfo : EIATTR_KPARAM_INFO
	.align		4
.L_11:
        /*0018*/ 	.byte	0x04, 0x17
        /*001a*/ 	.short	(.L_13 - .L_12)
.L_12:
        /*001c*/ 	.word	0x00000000
        /*0020*/ 	.short	0x0002
        /*0022*/ 	.short	0x0010
        /*0024*/ 	.byte	0x00, 0xf0, 0x11, 0x00


	//----- nvinfo : EIATTR_KPARAM_INFO
	.align		4
.L_13:
        /*0028*/ 	.byte	0x04, 0x17
        /*002a*/ 	.short	(.L_15 - .L_14)
.L_14:
        /*002c*/ 	.word	0x00000000
        /*0030*/ 	.short	0x0001
        /*0032*/ 	.short	0x0008
        /*0034*/ 	.byte	0x00, 0xf4, 0x21, 0x00


	//----- nvinfo : EIATTR_KPARAM_INFO
	.align		4
.L_15:
        /*0038*/ 	.byte	0x04, 0x17
        /*003a*/ 	.short	(.L_17 - .L_16)
.L_16:
        /*003c*/ 	.word	0x00000000
        /*0040*/ 	.short	0x0000
        /*0042*/ 	.short	0x0000
        /*0044*/ 	.byte	0x00, 0xf4, 0x21, 0x00


	//----- nvinfo : EIATTR_SPARSE_MMA_MASK
	.align		4
.L_17:
        /*0048*/ 	.byte	0x03, 0x50
        /*004a*/ 	.short	0x0000


	//----- nvinfo : EIATTR_MAXREG_COUNT
	.align		4
        /*004c*/ 	.byte	0x03, 0x1b
        /*004e*/ 	.short	0x00ff


	//----- nvinfo : EIATTR_COOP_GROUP_MASK_REGIDS
	.align		4
        /*0050*/ 	.byte	0x04, 0x29
        /*0052*/ 	.short	(.L_19 - .L_18)


	//   ....[0]....
.L_18:
        /*0054*/ 	.word	0xffffffff


	//   ....[1]....
        /*0058*/ 	.word	0xffffffff


	//   ....[2]....
        /*005c*/ 	.word	0xffffffff


	//   ....[3]....
        /*0060*/ 	.word	0xffffffff


	//   ....[4]....
        /*0064*/ 	.word	0xffffffff


	//   ....[5]....
        /*0068*/ 	.word	0xffffffff


	//----- nvinfo : EIATTR_COOP_GROUP_INSTR_OFFSETS
	.align		4
.L_19:
        /*006c*/ 	.byte	0x04, 0x28
        /*006e*/ 	.short	(.L_21 - .L_20)


	//   ....[0]....
.L_20:
        /*0070*/ 	.word	0x00000150


	//   ....[1]....
        /*0074*/ 	.word	0x00000170


	//   ....[2]....
        /*0078*/ 	.word	0x000001a0


	//   ....[3]....
        /*007c*/ 	.word	0x000001c0


	//   ....[4]....
        /*0080*/ 	.word	0x000001e0


	//   ....[5]....
        /*0084*/ 	.word	0x00000280


	//----- nvinfo : EIATTR_EXIT_INSTR_OFFSETS
	.align		4
.L_21:
        /*0088*/ 	.byte	0x04, 0x1c
        /*008a*/ 	.short	(.L_23 - .L_22)


	//   ....[0]....
.L_22:
        /*008c*/ 	.word	0x000002c0


	//   ....[1]....
        /*0090*/ 	.word	0x00000310


	//----- nvinfo : EIATTR_REQNTID
	.align		4
.L_23:
        /*0094*/ 	.byte	0x04, 0x10
        /*0096*/ 	.short	(.L_25 - .L_24)
.L_24:
        /*0098*/ 	.word	0x00000040
        /*009c*/ 	.word	0x00000001
        /*00a0*/ 	.word	0x00000001


	//----- nvinfo : EIATTR_CBANK_PARAM_SIZE
	.align		4
.L_25:
        /*00a4*/ 	.byte	0x03, 0x19
        /*00a6*/ 	.short	0x0018


	//----- nvinfo : EIATTR_PARAM_CBANK
	.align		4
        /*00a8*/ 	.byte	0x04, 0x0a
        /*00aa*/ 	.short	(.L_27 - .L_26)
	.align		4
.L_26:
        /*00ac*/ 	.word	index@(.nv.constant0.triton_per_fused_mean_pow_sub_18)
        /*00b0*/ 	.short	0x0210
        /*00b2*/ 	.short	0x0018


	//----- nvinfo : EIATTR_SW_WAR
	.align		4
.L_27:
        /*00b4*/ 	.byte	0x04, 0x36
        /*00b6*/ 	.short	(.L_29 - .L_28)
.L_28:
        /*00b8*/ 	.word	0x00000008
.L_29:


//--------------------- .nv.callgraph             --------------------------
	.section	.nv.callgraph,"",@"SHT_CUDA_CALLGRAPH"
	.align	4
	.sectionentsize	8
	.align		4
        /*0000*/ 	.word	0x00000000
	.align		4
        /*0004*/ 	.word	0xffffffff
	.align		4
        /*0008*/ 	.word	0x00000000
	.align		4
        /*000c*/ 	.word	0xfffffffe
	.align		4
        /*0010*/ 	.word	0x00000000
	.align		4
        /*0014*/ 	.word	0xfffffffd
	.align		4
        /*0018*/ 	.word	0x00000000
	.align		4
        /*001c*/ 	.word	0xfffffffc


//--------------------- .text.triton_per_fused_mean_pow_sub_18 --------------------------
	.section	.text.triton_per_fused_mean_pow_sub_18,"ax",@progbits
	.sectionflags	@"SHF_BARRIERS=1"
	.align	128
        .global         triton_per_fused_mean_pow_sub_18
        .type           triton_per_fused_mean_pow_sub_18,@function
        .size           triton_per_fused_mean_pow_sub_18,(.L_x_1 - triton_per_fused_mean_pow_sub_18)
        .other          triton_per_fused_mean_pow_sub_18,@"STO_CUDA_ENTRY STV_DEFAULT"
triton_per_fused_mean_pow_sub_18:
.text.triton_per_fused_mean_pow_sub_18:
[----:B------:R-:W0:Y:S02]  /*0000*/  LDC R1, c[0x0][0x28] ;  /* 0x00000a00ff017b82 */ /* 0x000e240000000800 */
[----:B------:R-:W1:Y:S01]  /*0010*/  S2R R10, SR_TID.X ;  /* 0x00000000000a7919 */ /* 0x000e620000002100 */
[----:B------:R-:W2:Y:S01]  /*0020*/  LDC.64 R2, c[0x0][0x210] ;  /* 0x00008400ff027b82 */ /* 0x000ea20000000a00 */
[----:B------:R-:W-:Y:S01]  /*0030*/  ULDC.64 UR6, c[0x0][0x208] ;  /* 0x0000820000067ab9 */ /* 0x000fe20000000a00 */
[----:B------:R-:W3:Y:S01]  /*0040*/  S2R R0, SR_CTAID.X ;  /* 0x0000000000007919 */ /* 0x000ee20000002500 */
[----:B-1----:R-:W-:Y:S01]  /*0050*/  IMAD.SHL.U32 R4, R10, 0x10, RZ ;  /* 0x000000100a047824 */ /* 0x002fe200078e00ff */
[----:B---3--:R-:W-:-:S04]  /*0060*/  ISETP.GE.AND P0, PT, R0, 0x10, PT ;  /* 0x000000100000780c */ /* 0x008fc80003f06270 */
[----:B------:R-:W-:Y:S01]  /*0070*/  LOP3.LUT R5, R4, 0x3f0, RZ, 0xc0, !PT ;  /* 0x000003f004057812 */ /* 0x000fe200078ec0ff */
[----:B------:R-:W-:-:S04]  /*0080*/  IMAD.MOV.U32 R4, RZ, RZ, RZ ;  /* 0x000000ffff047224 */ /* 0x000fc800078e00ff */
[----:B------:R-:W-:-:S04]  /*0090*/  IMAD.IADD R5, R5, 0x1, R0 ;  /* 0x0000000105057824 */ /* 0x000fc800078e0200 */
[----:B--2---:R-:W-:-:S05]  /*00a0*/  IMAD.WIDE R2, R5, 0x4, R2 ;  /* 0x0000000405027825 */ /* 0x004fca00078e0202 */
[----:B------:R1:W2:Y:S01]  /*00b0*/  @!P0 LDG.E R4, desc[UR6][R2.64] ;  /* 0x0000000602048981 */ /* 0x0002a2000c1e1900 */
[----:B------:R-:W3:Y:S01]  /*00c0*/  S2UR UR5, SR_CgaCtaId ;  /* 0x00000000000579c3 */ /* 0x000ee20000008800 */
[----:B------:R-:W-:Y:S01]  /*00d0*/  UMOV UR4, 0x400 ;  /* 0x0000040000047882 */ /* 0x000fe20000000000 */
[----:B------:R-:W-:Y:S02]  /*00e0*/  ISETP.GE.AND P1, PT, R10, 0x2, PT ;  /* 0x000000020a00780c */ /* 0x000fe40003f26270 */
[----:B-1----:R-:W-:-:S04]  /*00f0*/  SHF.R.U32.HI R2, RZ, 0x3, R10 ;  /* 0x00000003ff027819 */ /* 0x002fc8000001160a */
[----:B------:R-:W-:Y:S01]  /*0100*/  LOP3.LUT R2, R2, 0x4, RZ, 0xc0, !PT ;  /* 0x0000000402027812 */ /* 0x000fe200078ec0ff */
[----:B---3--:R-:W-:Y:S01]  /*0110*/  UPRMT UR4, UR5, 0x654, UR4 ;  /* 0x0000065405047896 */ /* 0x008fe20008000004 */
[----:B--2---:R-:W-:-:S04]  /*0120*/  SEL R4, R4, RZ, !P0 ;  /* 0x000000ff04047207 */ /* 0x004fc80004000000 */
[----:B------:R-:W-:Y:S02]  /*0130*/  FSEL R4, R4, RZ, !P0 ;  /* 0x000000ff04047208 */ /* 0x000fe40004000000 */
[----:B------:R-:W-:-:S03]  /*0140*/  LOP3.LUT P0, RZ, R10, 0x1f, RZ, 0xc0, !PT ;  /* 0x0000001f0aff7812 */ /* 0x000fc6000780c0ff */
[----:B------:R-:W1:Y:S02]  /*0150*/  SHFL.BFLY PT, R5, R4, 0x10, 0x1f ;  /* 0x0e001f0004057f89 */ /* 0x000e6400000e0000 */
[----:B-1----:R-:W-:-:S05]  /*0160*/  FADD R5, R4, R5 ;  /* 0x0000000504057221 */ /* 0x002fca0000000000 */
[----:B------:R-:W1:Y:S02]  /*0170*/  SHFL.BFLY PT, R6, R5, 0x8, 0x1f ;  /* 0x0d001f0005067f89 */ /* 0x000e6400000e0000 */
[----:B-1----:R-:W-:Y:S01]  /*0180*/  FADD R6, R5, R6 ;  /* 0x0000000605067221 */ /* 0x002fe20000000000 */
[----:B------:R-:W-:-:S04]  /*0190*/  LOP3.LUT R5, R10, 0x1, RZ, 0xc0, !PT ;  /* 0x000000010a057812 */ /* 0x000fc800078ec0ff */
[----:B------:R-:W1:Y:S02]  /*01a0*/  SHFL.BFLY PT, R7, R6, 0x4, 0x1f ;  /* 0x0c801f0006077f89 */ /* 0x000e6400000e0000 */
[----:B-1----:R-:W-:-:S05]  /*01b0*/  FADD R7, R6, R7 ;  /* 0x0000000706077221 */ /* 0x002fca0000000000 */
[----:B------:R-:W1:Y:S02]  /*01c0*/  SHFL.BFLY PT, R8, R7, 0x2, 0x1f ;  /* 0x0c401f0007087f89 */ /* 0x000e6400000e0000 */
[----:B-1----:R-:W-:-:S05]  /*01d0*/  FADD R8, R7, R8 ;  /* 0x0000000807087221 */ /* 0x002fca0000000000 */
[----:B------:R-:W1:Y:S02]  /*01e0*/  SHFL.BFLY PT, R3, R8, 0x1, 0x1f ;  /* 0x0c201f0008037f89 */ /* 0x000e6400000e0000 */
[----:B-1----:R-:W-:Y:S01]  /*01f0*/  FADD R11, R8, R3 ;  /* 0x00000003080b7221 */ /* 0x002fe20000000000 */
[----:B------:R-:W-:-:S04]  /*0200*/  LEA R3, R10, UR4, 0x2 ;  /* 0x000000040a037c11 */ /* 0x000fc8000f8e10ff */
[----:B------:R-:W-:Y:S01]  /*0210*/  @!P0 STS [R2+UR4], R11 ;  /* 0x0000000b02008988 */ /* 0x000fe20008000804 */
[----:B------:R-:W-:Y:S01]  /*0220*/  BAR.SYNC.DEFER_BLOCKING 0x0 ;  /* 0x0000000000007b1d */ /* 0x000fe20000010000 */
[----:B------:R-:W-:-:S04]  /*0230*/  ISETP.NE.U32.AND P0, PT, R5, 0x1, PT ;  /* 0x000000010500780c */ /* 0x000fc80003f05070 */
[C---:B------:R-:W-:Y:S01]  /*0240*/  ISETP.LT.AND P0, PT, R10.reuse, 0x2, P0 ;  /* 0x000000020a00780c */ /* 0x040fe20000701270 */
[----:B------:R-:W1:Y:S01]  /*0250*/  @!P1 LDS R9, [R3] ;  /* 0x0000000003099984 */ /* 0x000e620000000800 */
[----:B------:R-:W-:-:S04]  /*0260*/  LOP3.LUT P1, RZ, R10, 0x3f, RZ, 0xc0, !PT ;  /* 0x0000003f0aff7812 */ /* 0x000fc8000782c0ff */
[----:B------:R-:W-:Y:S01]  /*0270*/  ISETP.LT.AND P1, PT, R0, 0x10, !P1 ;  /* 0x000000100000780c */ /* 0x000fe20004f21270 */
[----:B-1----:R-:W1:Y:S02]  /*0280*/  SHFL.BFLY PT, R4, R9, 0x1, 0x1f ;  /* 0x0c201f0009047f89 */ /* 0x002e6400000e0000 */
[----:B-1----:R-:W-:-:S05]  /*0290*/  FADD R4, R9, R4 ;  /* 0x0000000409047221 */ /* 0x002fca0000000000 */
[----:B------:R1:W-:Y:S01]  /*02a0*/  @P0 STS [R3], R4 ;  /* 0x0000000403000388 */ /* 0x0003e20000000800 */
[----:B------:R-:W-:Y:S06]  /*02b0*/  BAR.SYNC.DEFER_BLOCKING 0x0 ;  /* 0x0000000000007b1d */ /* 0x000fec0000010000 */
[----:B-1----:R-:W-:Y:S05]  /*02c0*/  @!P1 EXIT ;  /* 0x000000000000994d */ /* 0x002fea0003800000 */
[----:B------:R-:W0:Y:S01]  /*02d0*/  LDS R5, [UR4] ;  /* 0x00000004ff057984 */ /* 0x000e220008000800 */
[----:B------:R-:W1:Y:S02]  /*02e0*/  LDC.64 R2, c[0x0][0x218] ;  /* 0x00008600ff027b82 */ /* 0x000e640000000a00 */
[----:B-1----:R-:W-:-:S05]  /*02f0*/  IMAD.WIDE R2, R0, 0x4, R2 ;  /* 0x0000000400027825 */ /* 0x002fca00078e0202 */
[----:B0-----:R-:W-:Y:S01]  /*0300*/  STG.E desc[UR6][R2.64], R5 ;  /* 0x0000000502007986 */ /* 0x001fe2000c101906 */
[----:B------:R-:W-:Y:S05]  /*0310*/  EXIT ;  /* 0x000000000000794d */ /* 0x000fea0003800000 */
.L_x_0:
[----:B------:R-:W-:-:S00]  /*0320*/  BRA `(.L_x_0) ;  /* 0xfffffffc00fc7947 */ /* 0x000fc0000383ffff */
[----:B------:R-:W-:-:S00]  /*0330*/  NOP ;  /* 0x0000000000007918 */ /* 0x000fc00000000000 */
        /* <DEDUP_REMOVED lines=12> */
.L_x_1:


//--------------------- .nv.shared.triton_per_fused_mean_pow_sub_18 --------------------------
	.section	.nv.shared.triton_per_fused_mean_pow_sub_18,"aw",@nobits
	.sectionflags	@""
	.align	16
	.zero		1024


//--------------------- .nv.constant0.triton_per_fused_mean_pow_sub_18 --------------------------
	.section	.nv.constant0.triton_per_fused_mean_pow_sub_18,"a",@progbits
	.sectionflags	@""
	.align	4
.nv.constant0.triton_per_fused_mean_pow_sub_18:
	.zero		552
